//
// Generated by NVIDIA NVVM Compiler
//
// Compiler Build ID: CL-36424714
// Cuda compilation tools, release 13.0, V13.0.88
// Based on NVVM 20.0.0
//

.version 9.0
.target sm_100
.address_size 64

	// .globl	_Z9reduce_v0PfS_
// _ZZ9reduce_v0PfS_E5sdata has been demoted
// _ZZ9reduce_v1PfS_E5sdata has been demoted
// _ZZ9reduce_v2PfS_E5sdata has been demoted

.visible .entry _Z9reduce_v0PfS_(
	.param .u64 .ptr .align 1 _Z9reduce_v0PfS__param_0,
	.param .u64 .ptr .align 1 _Z9reduce_v0PfS__param_1
)
{
	.reg .pred 	%p<6>;
	.reg .b32 	%r<17>;
	.reg .b32 	%f<6>;
	.reg .b64 	%rd<9>;
	// demoted variable
	.shared .align 4 .b8 _ZZ9reduce_v0PfS_E5sdata[4096];
	ld.param.u64 	%rd1, [_Z9reduce_v0PfS__param_0];
	ld.param.u64 	%rd2, [_Z9reduce_v0PfS__param_1];
	mov.u32 	%r1, %tid.x;
	mov.u32 	%r2, %ctaid.x;
	mov.u32 	%r3, %ntid.x;
	mad.lo.s32 	%r4, %r2, %r3, %r1;
	setp.gt.u32 	%p1, %r4, 1048575;
	shl.b32 	%r8, %r1, 2;
	mov.u32 	%r9, _ZZ9reduce_v0PfS_E5sdata;
	add.s32 	%r5, %r9, %r8;
	@%p1 bra 	$L__BB0_2;
	cvta.to.global.u64 	%rd3, %rd1;
	mul.wide.u32 	%rd4, %r4, 4;
	add.s64 	%rd5, %rd3, %rd4;
	ld.global.f32 	%f1, [%rd5];
	st.shared.f32 	[%r5], %f1;
	bra.uni 	$L__BB0_3;
$L__BB0_2:
	mov.b32 	%r10, 0;
	st.shared.u32 	[%r5], %r10;
$L__BB0_3:
	bar.sync 	0;
	setp.lt.u32 	%p2, %r3, 2;
	@%p2 bra 	$L__BB0_8;
	mov.b32 	%r16, 1;
$L__BB0_5:
	shl.b32 	%r7, %r16, 1;
	add.s32 	%r12, %r7, -1;
	and.b32  	%r13, %r12, %r1;
	setp.ne.s32 	%p3, %r13, 0;
	@%p3 bra 	$L__BB0_7;
	shl.b32 	%r14, %r16, 2;
	add.s32 	%r15, %r5, %r14;
	ld.shared.f32 	%f2, [%r15];
	ld.shared.f32 	%f3, [%r5];
	add.f32 	%f4, %f2, %f3;
	st.shared.f32 	[%r5], %f4;
$L__BB0_7:
	bar.sync 	0;
	setp.lt.u32 	%p4, %r7, %r3;
	mov.u32 	%r16, %r7;
	@%p4 bra 	$L__BB0_5;
$L__BB0_8:
	setp.ne.s32 	%p5, %r1, 0;
	@%p5 bra 	$L__BB0_10;
	ld.shared.f32 	%f5, [_ZZ9reduce_v0PfS_E5sdata];
	cvta.to.global.u64 	%rd6, %rd2;
	mul.wide.u32 	%rd7, %r2, 4;
	add.s64 	%rd8, %rd6, %rd7;
	st.global.f32 	[%rd8], %f5;
$L__BB0_10:
	ret;

}
	// .globl	_Z9reduce_v1PfS_
.visible .entry _Z9reduce_v1PfS_(
	.param .u64 .ptr .align 1 _Z9reduce_v1PfS__param_0,
	.param .u64 .ptr .align 1 _Z9reduce_v1PfS__param_1
)
{
	.reg .pred 	%p<5>;
	.reg .b32 	%r<19>;
	.reg .b32 	%f<8>;
	.reg .b64 	%rd<11>;
	// demoted variable
	.shared .align 4 .b8 _ZZ9reduce_v1PfS_E5sdata[4096];
	ld.param.u64 	%rd2, [_Z9reduce_v1PfS__param_0];
	ld.param.u64 	%rd1, [_Z9reduce_v1PfS__param_1];
	cvta.to.global.u64 	%rd3, %rd2;
	mov.u32 	%r1, %tid.x;
	mov.u32 	%r2, %ctaid.x;
	mov.u32 	%r3, %ntid.x;
	mul.lo.s32 	%r7, %r3, %r2;
	shl.b32 	%r8, %r7, 1;
	add.s32 	%r9, %r8, %r1;
	mul.wide.u32 	%rd4, %r9, 4;
	add.s64 	%rd5, %rd3, %rd4;
	ld.global.f32 	%f1, [%rd5];
	add.s32 	%r10, %r9, %r3;
	mul.wide.u32 	%rd6, %r10, 4;
	add.s64 	%rd7, %rd3, %rd6;
	ld.global.f32 	%f2, [%rd7];
	add.f32 	%f3, %f1, %f2;
	shl.b32 	%r11, %r1, 2;
	mov.u32 	%r12, _ZZ9reduce_v1PfS_E5sdata;
	add.s32 	%r4, %r12, %r11;
	st.shared.f32 	[%r4], %f3;
	bar.sync 	0;
	setp.lt.u32 	%p1, %r3, 2;
	@%p1 bra 	$L__BB1_5;
	mov.b32 	%r18, 1;
$L__BB1_2:
	shl.b32 	%r6, %r18, 1;
	add.s32 	%r14, %r6, -1;
	and.b32  	%r15, %r14, %r1;
	setp.ne.s32 	%p2, %r15, 0;
	@%p2 bra 	$L__BB1_4;
	shl.b32 	%r16, %r18, 2;
	add.s32 	%r17, %r4, %r16;
	ld.shared.f32 	%f4, [%r17];
	ld.shared.f32 	%f5, [%r4];
	add.f32 	%f6, %f4, %f5;
	st.shared.f32 	[%r4], %f6;
$L__BB1_4:
	bar.sync 	0;
	setp.lt.u32 	%p3, %r6, %r3;
	mov.u32 	%r18, %r6;
	@%p3 bra 	$L__BB1_2;
$L__BB1_5:
	setp.ne.s32 	%p4, %r1, 0;
	@%p4 bra 	$L__BB1_7;
	ld.shared.f32 	%f7, [_ZZ9reduce_v1PfS_E5sdata];
	cvta.to.global.u64 	%rd8, %rd1;
	mul.wide.u32 	%rd9, %r2, 4;
	add.s64 	%rd10, %rd8, %rd9;
	st.global.f32 	[%rd10], %f7;
$L__BB1_7:
	ret;

}
	// .globl	_Z9reduce_v2PfS_
.visible .entry _Z9reduce_v2PfS_(
	.param .u64 .ptr .align 1 _Z9reduce_v2PfS__param_0,
	.param .u64 .ptr .align 1 _Z9reduce_v2PfS__param_1
)
{
	.reg .pred 	%p<5>;
	.reg .b32 	%r<16>;
	.reg .b32 	%f<8>;
	.reg .b64 	%rd<11>;
	// demoted variable
	.shared .align 4 .b8 _ZZ9reduce_v2PfS_E5sdata[4096];
	ld.param.u64 	%rd2, [_Z9reduce_v2PfS__param_0];
	ld.param.u64 	%rd1, [_Z9reduce_v2PfS__param_1];
	cvta.to.global.u64 	%rd3, %rd2;
	mov.u32 	%r1, %tid.x;
	mov.u32 	%r2, %ctaid.x;
	mov.u32 	%r15, %ntid.x;
	mul.lo.s32 	%r7, %r15, %r2;
	shl.b32 	%r8, %r7, 1;
	add.s32 	%r9, %r8, %r1;
	mul.wide.u32 	%rd4, %r9, 4;
	add.s64 	%rd5, %rd3, %rd4;
	ld.global.f32 	%f1, [%rd5];
	add.s32 	%r10, %r9, %r15;
	mul.wide.u32 	%rd6, %r10, 4;
	add.s64 	%rd7, %rd3, %rd6;
	ld.global.f32 	%f2, [%rd7];
	add.f32 	%f3, %f1, %f2;
	shl.b32 	%r11, %r1, 2;
	mov.u32 	%r12, _ZZ9reduce_v2PfS_E5sdata;
	add.s32 	%r4, %r12, %r11;
	st.shared.f32 	[%r4], %f3;
	bar.sync 	0;
	setp.lt.u32 	%p1, %r15, 2;
	@%p1 bra 	$L__BB2_4;
$L__BB2_1:
	shr.u32 	%r6, %r15, 1;
	setp.ge.u32 	%p2, %r1, %r6;
	@%p2 bra 	$L__BB2_3;
	shl.b32 	%r13, %r6, 2;
	add.s32 	%r14, %r4, %r13;
	ld.shared.f32 	%f4, [%r14];
	ld.shared.f32 	%f5, [%r4];
	add.f32 	%f6, %f4, %f5;
	st.shared.f32 	[%r4], %f6;
$L__BB2_3:
	bar.sync 	0;
	setp.gt.u32 	%p3, %r15, 3;
	mov.u32 	%r15, %r6;
	@%p3 bra 	$L__BB2_1;
$L__BB2_4:
	setp.ne.s32 	%p4, %r1, 0;
	@%p4 bra 	$L__BB2_6;
	ld.shared.f32 	%f7, [_ZZ9reduce_v2PfS_E5sdata];
	cvta.to.global.u64 	%rd8, %rd1;
	mul.wide.u32 	%rd9, %r2, 4;
	add.s64 	%rd10, %rd8, %rd9;
	st.global.f32 	[%rd10], %f7;
$L__BB2_6:
	ret;

}


// ===== COMPILED SASS (sm_100) =====

	.target	sm_100

	.elftype	@"ET_EXEC"


//--------------------- .note.nv.tkinfo           --------------------------
	.section	.note.nv.tkinfo,"",@"SHT_NOTE"
	.sectionflags	@"SHF_NOTE_NV_TKINFO"
	.tkinfo
        /*0018*/ 	.word	0x00000002
        /*0030*/ 	.string	""
        /*0030*/ 	.string	"ptxas"
        /*0030*/ 	.string	"Cuda compilation tools, release 13.0, V13.0.88"
        /*0030*/ 	.string	"Build cuda_13.0.r13.0/compiler.36424714_0"
        /*0030*/ 	.string	"-arch sm_100 -m 64 "



//--------------------- .note.nv.cuinfo           --------------------------
	.section	.note.nv.cuinfo,"",@"SHT_NOTE"
	.sectionflags	@"SHF_NOTE_NV_CUINFO"
        /*0018*/ 	.short	0x0002
        /*001a*/ 	.short	0x0064
        /*001c*/ 	.short	0x0082
	.zero		2


//--------------------- .nv.info                  --------------------------
	.section	.nv.info,"",@"SHT_CUDA_INFO"
	.align	4


	//----- nvinfo : EIATTR_REGCOUNT
	.align		4
        /*0000*/ 	.byte	0x04, 0x2f
        /*0002*/ 	.short	(.L_1 - .L_0)
	.align		4
.L_0:
        /*0004*/ 	.word	index@(_Z9reduce_v0PfS_)
        /*0008*/ 	.word	0x0000000a


	//----- nvinfo : EIATTR_FRAME_SIZE
	.align		4
.L_1:
        /*000c*/ 	.byte	0x04, 0x11
        /*000e*/ 	.short	(.L_3 - .L_2)
	.align		4
.L_2:
        /*0010*/ 	.word	index@(_Z9reduce_v0PfS_)
        /*0014*/ 	.word	0x00000000


	//----- nvinfo : EIATTR_REGCOUNT
	.align		4
.L_3:
        /*0018*/ 	.byte	0x04, 0x2f
        /*001a*/ 	.short	(.L_5 - .L_4)
	.align		4
.L_4:
        /*001c*/ 	.word	index@(_Z9reduce_v1PfS_)
        /*0020*/ 	.word	0x0000000e


	//----- nvinfo : EIATTR_FRAME_SIZE
	.align		4
.L_5:
        /*0024*/ 	.byte	0x04, 0x11
        /*0026*/ 	.short	(.L_7 - .L_6)
	.align		4
.L_6:
        /*0028*/ 	.word	index@(_Z9reduce_v1PfS_)
        /*002c*/ 	.word	0x00000000


	//----- nvinfo : EIATTR_REGCOUNT
	.align		4
.L_7:
        /*0030*/ 	.byte	0x04, 0x2f
        /*0032*/ 	.short	(.L_9 - .L_8)
	.align		4
.L_8:
        /*0034*/ 	.word	index@(_Z9reduce_v2PfS_)
        /*0038*/ 	.word	0x0000000e


	//----- nvinfo : EIATTR_FRAME_SIZE
	.align		4
.L_9:
        /*003c*/ 	.byte	0x04, 0x11
        /*003e*/ 	.short	(.L_11 - .L_10)
	.align		4
.L_10:
        /*0040*/ 	.word	index@(_Z9reduce_v2PfS_)
        /*0044*/ 	.word	0x00000000


	//----- nvinfo : EIATTR_MIN_STACK_SIZE
	.align		4
.L_11:
        /*0048*/ 	.byte	0x04, 0x12
        /*004a*/ 	.short	(.L_13 - .L_12)
	.align		4
.L_12:
        /*004c*/ 	.word	index@(_Z9reduce_v2PfS_)
        /*0050*/ 	.word	0x00000000


	//----- nvinfo : EIATTR_MIN_STACK_SIZE
	.align		4
.L_13:
        /*0054*/ 	.byte	0x04, 0x12
        /*0056*/ 	.short	(.L_15 - .L_14)
	.align		4
.L_14:
        /*0058*/ 	.word	index@(_Z9reduce_v1PfS_)
        /*005c*/ 	.word	0x00000000


	//----- nvinfo : EIATTR_MIN_STACK_SIZE
	.align		4
.L_15:
        /*0060*/ 	.byte	0x04, 0x12
        /*0062*/ 	.short	(.L_17 - .L_16)
	.align		4
.L_16:
        /*0064*/ 	.word	index@(_Z9reduce_v0PfS_)
        /*0068*/ 	.word	0x00000000
.L_17:


//--------------------- .nv.compat                --------------------------
	.section	.nv.compat,"",@"SHT_CUDA_COMPAT_INFO"
	.align	4
        /*0000*/ 	.byte	0x02, 0x09, 0x00, 0x00, 0x02, 0x02, 0x01, 0x00, 0x02, 0x05, 0x05, 0x00, 0x03, 0x07, 0x01, 0x01
        /*0010*/ 	.byte	0x02, 0x03, 0x00, 0x00, 0x02, 0x06, 0x01, 0x00, 0x04, 0x0b, 0x08, 0x00, 0x09, 0x00, 0x00, 0x00
        /*0020*/ 	.byte	0x00, 0x00, 0x00, 0x00


//--------------------- .nv.info._Z9reduce_v2PfS_ --------------------------
	.section	.nv.info._Z9reduce_v2PfS_,"",@"SHT_CUDA_INFO"
	.sectionflags	@""
	.align	4


	//----- nvinfo : EIATTR_CUDA_API_VERSION
	.align		4
        /*0000*/ 	.byte	0x04, 0x37
        /*0002*/ 	.short	(.L_19 - .L_18)
.L_18:
        /*0004*/ 	.word	0x00000082


	//----- nvinfo : EIATTR_KPARAM_INFO
	.align		4
.L_19:
        /*0008*/ 	.byte	0x04, 0x17
        /*000a*/ 	.short	(.L_21 - .L_20)
.L_20:
        /*000c*/ 	.word	0x00000000
        /*0010*/ 	.short	0x0001
        /*0012*/ 	.short	0x0008
        /*0014*/ 	.byte	0x00, 0xf5, 0x21, 0x00


	//----- nvinfo : EIATTR_KPARAM_INFO
	.align		4
.L_21:
        /*0018*/ 	.byte	0x04, 0x17
        /*001a*/ 	.short	(.L_23 - .L_22)
.L_22:
        /*001c*/ 	.word	0x00000000
        /*0020*/ 	.short	0x0000
        /*0022*/ 	.short	0x0000
        /*0024*/ 	.byte	0x00, 0xf5, 0x21, 0x00


	//----- nvinfo : EIATTR_SPARSE_MMA_MASK
	.align		4
.L_23:
        /*0028*/ 	.byte	0x03, 0x50
        /*002a*/ 	.short	0x0000


	//----- nvinfo : EIATTR_MAXREG_COUNT
	.align		4
        /*002c*/ 	.byte	0x03, 0x1b
        /*002e*/ 	.short	0x00ff


	//----- nvinfo : EIATTR_NUM_BARRIERS
	.align		4
        /*0030*/ 	.byte	0x02, 0x4c
        /*0032*/ 	.byte	0x01
	.zero		1


	//----- nvinfo : EIATTR_MERCURY_ISA_VERSION
	.align		4
        /*0034*/ 	.byte	0x03, 0x5f
        /*0036*/ 	.short	0x0101


	//----- nvinfo : EIATTR_VRC_CTA_INIT_COUNT
	.align		4
        /*0038*/ 	.byte	0x02, 0x4a
	.zero		1
	.zero		1


	//----- nvinfo : EIATTR_EXIT_INSTR_OFFSETS
	.align		4
        /*003c*/ 	.byte	0x04, 0x1c
        /*003e*/ 	.short	(.L_25 - .L_24)


	//   ....[0]....
.L_24:
        /*0040*/ 	.word	0x00000230


	//   ....[1]....
        /*0044*/ 	.word	0x000002b0


	//----- nvinfo : EIATTR_CBANK_PARAM_SIZE
	.align		4
.L_25:
        /*0048*/ 	.byte	0x03, 0x19
        /*004a*/ 	.short	0x0010


	//----- nvinfo : EIATTR_PARAM_CBANK
	.align		4
        /*004c*/ 	.byte	0x04, 0x0a
        /*004e*/ 	.short	(.L_27 - .L_26)
	.align		4
.L_26:
        /*0050*/ 	.word	index@(.nv.constant0._Z9reduce_v2PfS_)
        /*0054*/ 	.short	0x0380
        /*0056*/ 	.short	0x0010


	//----- nvinfo : EIATTR_SW_WAR
	.align		4
.L_27:
        /*0058*/ 	.byte	0x04, 0x36
        /*005a*/ 	.short	(.L_29 - .L_28)
.L_28:
        /*005c*/ 	.word	0x00000008
.L_29:


//--------------------- .nv.info._Z9reduce_v1PfS_ --------------------------
	.section	.nv.info._Z9reduce_v1PfS_,"",@"SHT_CUDA_INFO"
	.sectionflags	@""
	.align	4


	//----- nvinfo : EIATTR_CUDA_API_VERSION
	.align		4
        /*0000*/ 	.byte	0x04, 0x37
        /*0002*/ 	.short	(.L_31 - .L_30)
.L_30:
        /*0004*/ 	.word	0x00000082


	//----- nvinfo : EIATTR_KPARAM_INFO
	.align		4
.L_31:
        /*0008*/ 	.byte	0x04, 0x17
        /*000a*/ 	.short	(.L_33 - .L_32)
.L_32:
        /*000c*/ 	.word	0x00000000
        /*0010*/ 	.short	0x0001
        /*0012*/ 	.short	0x0008
        /*0014*/ 	.byte	0x00, 0xf5, 0x21, 0x00


	//----- nvinfo : EIATTR_KPARAM_INFO
	.align		4
.L_33:
        /*0018*/ 	.byte	0x04, 0x17
        /*001a*/ 	.short	(.L_35 - .L_34)
.L_34:
        /*001c*/ 	.word	0x00000000
        /*0020*/ 	.short	0x0000
        /*0022*/ 	.short	0x0000
        /*0024*/ 	.byte	0x00, 0xf5, 0x21, 0x00


	//----- nvinfo : EIATTR_SPARSE_MMA_MASK
	.align		4
.L_35:
        /*0028*/ 	.byte	0x03, 0x50
        /*002a*/ 	.short	0x0000


	//----- nvinfo : EIATTR_MAXREG_COUNT
	.align		4
        /*002c*/ 	.byte	0x03, 0x1b
        /*002e*/ 	.short	0x00ff


	//----- nvinfo : EIATTR_NUM_BARRIERS
	.align		4
        /*0030*/ 	.byte	0x02, 0x4c
        /*0032*/ 	.byte	0x01
	.zero		1


	//----- nvinfo : EIATTR_MERCURY_ISA_VERSION
	.align		4
        /*0034*/ 	.byte	0x03, 0x5f
        /*0036*/ 	.short	0x0101


	//----- nvinfo : EIATTR_VRC_CTA_INIT_COUNT
	.align		4
        /*0038*/ 	.byte	0x02, 0x4a
	.zero		1
	.zero		1


	//----- nvinfo : EIATTR_EXIT_INSTR_OFFSETS
	.align		4
        /*003c*/ 	.byte	0x04, 0x1c
        /*003e*/ 	.short	(.L_37 - .L_36)


	//   ....[0]....
.L_36:
        /*0040*/ 	.word	0x00000240


	//   ....[1]....
        /*0044*/ 	.word	0x000002c0


	//----- nvinfo : EIATTR_CBANK_PARAM_SIZE
	.align		4
.L_37:
        /*0048*/ 	.byte	0x03, 0x19
        /*004a*/ 	.short	0x0010


	//----- nvinfo : EIATTR_PARAM_CBANK
	.align		4
        /*004c*/ 	.byte	0x04, 0x0a
        /*004e*/ 	.short	(.L_39 - .L_38)
	.align		4
.L_38:
        /*0050*/ 	.word	index@(.nv.constant0._Z9reduce_v1PfS_)
        /*0054*/ 	.short	0x0380
        /*0056*/ 	.short	0x0010


	//----- nvinfo : EIATTR_SW_WAR
	.align		4
.L_39:
        /*0058*/ 	.byte	0x04, 0x36
        /*005a*/ 	.short	(.L_41 - .L_40)
.L_40:
        /*005c*/ 	.word	0x00000008
.L_41:


//--------------------- .nv.info._Z9reduce_v0PfS_ --------------------------
	.section	.nv.info._Z9reduce_v0PfS_,"",@"SHT_CUDA_INFO"
	.sectionflags	@""
	.align	4


	//----- nvinfo : EIATTR_CUDA_API_VERSION
	.align		4
        /*0000*/ 	.byte	0x04, 0x37
        /*0002*/ 	.short	(.L_43 - .L_42)
.L_42:
        /*0004*/ 	.word	0x00000082


	//----- nvinfo : EIATTR_KPARAM_INFO
	.align		4
.L_43:
        /*0008*/ 	.byte	0x04, 0x17
        /*000a*/ 	.short	(.L_45 - .L_44)
.L_44:
        /*000c*/ 	.word	0x00000000
        /*0010*/ 	.short	0x0001
        /*0012*/ 	.short	0x0008
        /*0014*/ 	.byte	0x00, 0xf5, 0x21, 0x00


	//----- nvinfo : EIATTR_KPARAM_INFO
	.align		4
.L_45:
        /*0018*/ 	.byte	0x04, 0x17
        /*001a*/ 	.short	(.L_47 - .L_46)
.L_46:
        /*001c*/ 	.word	0x00000000
        /*0020*/ 	.short	0x0000
        /*0022*/ 	.short	0x0000
        /*0024*/ 	.byte	0x00, 0xf5, 0x21, 0x00


	//----- nvinfo : EIATTR_SPARSE_MMA_MASK
	.align		4
.L_47:
        /*0028*/ 	.byte	0x03, 0x50
        /*002a*/ 	.short	0x0000


	//----- nvinfo : EIATTR_MAXREG_COUNT
	.align		4
        /*002c*/ 	.byte	0x03, 0x1b
        /*002e*/ 	.short	0x00ff


	//----- nvinfo : EIATTR_NUM_BARRIERS
	.align		4
        /*0030*/ 	.byte	0x02, 0x4c
        /*0032*/ 	.byte	0x01
	.zero		1


	//----- nvinfo : EIATTR_MERCURY_ISA_VERSION
	.align		4
        /*0034*/ 	.byte	0x03, 0x5f
        /*0036*/ 	.short	0x0101


	//----- nvinfo : EIATTR_VRC_CTA_INIT_COUNT
	.align		4
        /*0038*/ 	.byte	0x02, 0x4a
	.zero		1
	.zero		1


	//----- nvinfo : EIATTR_EXIT_INSTR_OFFSETS
	.align		4
        /*003c*/ 	.byte	0x04, 0x1c
        /*003e*/ 	.short	(.L_49 - .L_48)


	//   ....[0]....
.L_48:
        /*0040*/ 	.word	0x00000210


	//   ....[1]....
        /*0044*/ 	.word	0x00000290


	//----- nvinfo : EIATTR_CBANK_PARAM_SIZE
	.align		4
.L_49:
        /*0048*/ 	.byte	0x03, 0x19
        /*004a*/ 	.short	0x0010


	//----- nvinfo : EIATTR_PARAM_CBANK
	.align		4
        /*004c*/ 	.byte	0x04, 0x0a
        /*004e*/ 	.short	(.L_51 - .L_50)
	.align		4
.L_50:
        /*0050*/ 	.word	index@(.nv.constant0._Z9reduce_v0PfS_)
        /*0054*/ 	.short	0x0380
        /*0056*/ 	.short	0x0010


	//----- nvinfo : EIATTR_SW_WAR
	.align		4
.L_51:
        /*0058*/ 	.byte	0x04, 0x36
        /*005a*/ 	.short	(.L_53 - .L_52)
.L_52:
        /*005c*/ 	.word	0x00000008
.L_53:


//--------------------- .nv.callgraph             --------------------------
	.section	.nv.callgraph,"",@"SHT_CUDA_CALLGRAPH"
	.align	4
	.sectionentsize	8
	.align		4
        /*0000*/ 	.word	0x00000000
	.align		4
        /*0004*/ 	.word	0xffffffff
	.align		4
        /*0008*/ 	.word	0x00000000
	.align		4
        /*000c*/ 	.word	0xfffffffe
	.align		4
        /*0010*/ 	.word	0x00000000
	.align		4
        /*0014*/ 	.word	0xfffffffd
	.align		4
        /*0018*/ 	.word	0x00000000
	.align		4
        /*001c*/ 	.word	0xfffffffc


//--------------------- .text._Z9reduce_v2PfS_    --------------------------
	.section	.text._Z9reduce_v2PfS_,"ax",@progbits
	.align	128
        .global         _Z9reduce_v2PfS_
        .type           _Z9reduce_v2PfS_,@function
        .size           _Z9reduce_v2PfS_,(.L_x_9 - _Z9reduce_v2PfS_)
        .other          _Z9reduce_v2PfS_,@"STO_CUDA_ENTRY STV_DEFAULT"
_Z9reduce_v2PfS_:
.text._Z9reduce_v2PfS_:
[----:B------:R-:W-:Y:S01]  /*0000*/  LDC R1, c[0x0][0x37c] ;  /* 0x0000df00ff017b82 */ /* 0x000fe20000000800 */
[----:B------:R-:W0:Y:S01]  /*0010*/  S2R R11, SR_CTAID.X ;  /* 0x00000000000b7919 */ /* 0x000e220000002500 */
[----:B------:R-:W0:Y:S06]  /*0020*/  LDCU UR8, c[0x0][0x360] ;  /* 0x00006c00ff0877ac */ /* 0x000e2c0008000800 */
[----:B------:R-:W1:Y:S01]  /*0030*/  LDC.64 R4, c[0x0][0x380] ;  /* 0x0000e000ff047b82 */ /* 0x000e620000000a00 */
[----:B------:R-:W2:Y:S01]  /*0040*/  S2R R9, SR_TID.X ;  /* 0x0000000000097919 */ /* 0x000ea20000002100 */
[----:B------:R-:W3:Y:S01]  /*0050*/  LDCU.64 UR6, c[0x0][0x358] ;  /* 0x00006b00ff0677ac */ /* 0x000ee20008000a00 */
[----:B0-----:R-:W-:-:S05]  /*0060*/  IMAD R0, R11, UR8, RZ ;  /* 0x000000080b007c24 */ /* 0x001fca000f8e02ff */
[----:B--2---:R-:W-:-:S04]  /*0070*/  LEA R3, R0, R9, 0x1 ;  /* 0x0000000900037211 */ /* 0x004fc800078e08ff */
[C---:B------:R-:W-:Y:S01]  /*0080*/  IADD3 R7, PT, PT, R3.reuse, UR8, RZ ;  /* 0x0000000803077c10 */ /* 0x040fe2000fffe0ff */
[----:B-1----:R-:W-:-:S04]  /*0090*/  IMAD.WIDE.U32 R2, R3, 0x4, R4 ;  /* 0x0000000403027825 */ /* 0x002fc800078e0004 */
[----:B------:R-:W-:Y:S02]  /*00a0*/  IMAD.WIDE.U32 R4, R7, 0x4, R4 ;  /* 0x0000000407047825 */ /* 0x000fe400078e0004 */
[----:B---3--:R-:W2:Y:S04]  /*00b0*/  LDG.E R2, desc[UR6][R2.64] ;  /* 0x0000000602027981 */ /* 0x008ea8000c1e1900 */
[----:B------:R-:W2:Y:S01]  /*00c0*/  LDG.E R5, desc[UR6][R4.64] ;  /* 0x0000000604057981 */ /* 0x000ea2000c1e1900 */
[----:B------:R-:W0:Y:S01]  /*00d0*/  S2UR UR5, SR_CgaCtaId ;  /* 0x00000000000579c3 */ /* 0x000e220000008800 */
[----:B------:R-:W-:Y:S01]  /*00e0*/  UMOV UR4, 0x400 ;  /* 0x0000040000047882 */ /* 0x000fe20000000000 */
[----:B------:R-:W-:Y:S01]  /*00f0*/  UISETP.GE.U32.AND UP0, UPT, UR8, 0x2, UPT ;  /* 0x000000020800788c */ /* 0x000fe2000bf06070 */
[----:B------:R-:W-:Y:S01]  /*0100*/  ISETP.NE.AND P0, PT, R9, RZ, PT ;  /* 0x000000ff0900720c */ /* 0x000fe20003f05270 */
[----:B0-----:R-:W-:-:S06]  /*0110*/  ULEA UR4, UR5, UR4, 0x18 ;  /* 0x0000000405047291 */ /* 0x001fcc000f8ec0ff */
[----:B------:R-:W-:Y:S01]  /*0120*/  LEA R7, R9, UR4, 0x2 ;  /* 0x0000000409077c11 */ /* 0x000fe2000f8e10ff */
[----:B--2---:R-:W-:-:S05]  /*0130*/  FADD R0, R2, R5 ;  /* 0x0000000502007221 */ /* 0x004fca0000000000 */
[----:B------:R0:W-:Y:S01]  /*0140*/  STS [R7], R0 ;  /* 0x0000000007007388 */ /* 0x0001e20000000800 */
[----:B------:R-:W-:Y:S06]  /*0150*/  BAR.SYNC.DEFER_BLOCKING 0x0 ;  /* 0x0000000000007b1d */ /* 0x000fec0000010000 */
[----:B------:R-:W-:Y:S05]  /*0160*/  BRA.U !UP0, `(.L_x_0) ;  /* 0x0000000108307547 */ /* 0x000fea000b800000 */
[----:B0-----:R-:W-:-:S07]  /*0170*/  IMAD.U32 R0, RZ, RZ, UR8 ;  /* 0x00000008ff007e24 */ /* 0x001fce000f8e00ff */
.L_x_1:
[----:B------:R-:W-:-:S04]  /*0180*/  SHF.R.U32.HI R6, RZ, 0x1, R0 ;  /* 0x00000001ff067819 */ /* 0x000fc80000011600 */
[----:B------:R-:W-:-:S13]  /*0190*/  ISETP.GE.U32.AND P1, PT, R9, R6, PT ;  /* 0x000000060900720c */ /* 0x000fda0003f26070 */
[----:B------:R-:W-:Y:S01]  /*01a0*/  @!P1 LEA R2, R6, R7, 0x2 ;  /* 0x0000000706029211 */ /* 0x000fe200078e10ff */
[----:B------:R-:W-:Y:S05]  /*01b0*/  @!P1 LDS R3, [R7] ;  /* 0x0000000007039984 */ /* 0x000fea0000000800 */
[----:B------:R-:W0:Y:S02]  /*01c0*/  @!P1 LDS R2, [R2] ;  /* 0x0000000002029984 */ /* 0x000e240000000800 */
[----:B0-----:R-:W-:-:S05]  /*01d0*/  @!P1 FADD R4, R2, R3 ;  /* 0x0000000302049221 */ /* 0x001fca0000000000 */
[----:B------:R1:W-:Y:S01]  /*01e0*/  @!P1 STS [R7], R4 ;  /* 0x0000000407009388 */ /* 0x0003e20000000800 */
[----:B------:R-:W-:Y:S01]  /*01f0*/  BAR.SYNC.DEFER_BLOCKING 0x0 ;  /* 0x0000000000007b1d */ /* 0x000fe20000010000 */
[----:B------:R-:W-:Y:S01]  /*0200*/  ISETP.GT.U32.AND P1, PT, R0, 0x3, PT ;  /* 0x000000030000780c */ /* 0x000fe20003f24070 */
[----:B------:R-:W-:-:S12]  /*0210*/  IMAD.MOV.U32 R0, RZ, RZ, R6 ;  /* 0x000000ffff007224 */ /* 0x000fd800078e0006 */
[----:B-1----:R-:W-:Y:S05]  /*0220*/  @P1 BRA `(.L_x_1) ;  /* 0xfffffffc00d41947 */ /* 0x002fea000383ffff */
.L_x_0:
[----:B------:R-:W-:Y:S05]  /*0230*/  @P0 EXIT ;  /* 0x000000000000094d */ /* 0x000fea0003800000 */
[----:B------:R-:W1:Y:S01]  /*0240*/  S2UR UR5, SR_CgaCtaId ;  /* 0x00000000000579c3 */ /* 0x000e620000008800 */
[----:B------:R-:W-:-:S07]  /*0250*/  UMOV UR4, 0x400 ;  /* 0x0000040000047882 */ /* 0x000fce0000000000 */
[----:B------:R-:W2:Y:S01]  /*0260*/  LDC.64 R2, c[0x0][0x388] ;  /* 0x0000e200ff027b82 */ /* 0x000ea20000000a00 */
[----:B-1----:R-:W-:Y:S01]  /*0270*/  ULEA UR4, UR5, UR4, 0x18 ;  /* 0x0000000405047291 */ /* 0x002fe2000f8ec0ff */
[----:B--2---:R-:W-:-:S08]  /*0280*/  IMAD.WIDE.U32 R2, R11, 0x4, R2 ;  /* 0x000000040b027825 */ /* 0x004fd000078e0002 */
[----:B------:R-:W1:Y:S04]  /*0290*/  LDS R5, [UR4] ;  /* 0x00000004ff057984 */ /* 0x000e680008000800 */
[----:B-1----:R-:W-:Y:S01]  /*02a0*/  STG.E desc[UR6][R2.64], R5 ;  /* 0x0000000502007986 */ /* 0x002fe2000c101906 */
[----:B------:R-:W-:Y:S05]  /*02b0*/  EXIT ;  /* 0x000000000000794d */ /* 0x000fea0003800000 */
.L_x_2:
[----:B------:R-:W-:-:S00]  /*02c0*/  BRA `(.L_x_2) ;  /* 0xfffffffc00fc7947 */ /* 0x000fc0000383ffff */
[----:B------:R-:W-:-:S00]  /*02d0*/  NOP ;  /* 0x0000000000007918 */ /* 0x000fc00000000000 */
        /* <DEDUP_REMOVED lines=10> */
.L_x_9:


//--------------------- .text._Z9reduce_v1PfS_    --------------------------
	.section	.text._Z9reduce_v1PfS_,"ax",@progbits
	.align	128
        .global         _Z9reduce_v1PfS_
        .type           _Z9reduce_v1PfS_,@function
        .size           _Z9reduce_v1PfS_,(.L_x_10 - _Z9reduce_v1PfS_)
        .other          _Z9reduce_v1PfS_,@"STO_CUDA_ENTRY STV_DEFAULT"
_Z9reduce_v1PfS_:
.text._Z9reduce_v1PfS_:
        /* <DEDUP_REMOVED lines=23> */
[----:B0-----:R-:W-:-:S07]  /*0170*/  IMAD.MOV.U32 R0, RZ, RZ, 0x1 ;  /* 0x00000001ff007424 */ /* 0x001fce00078e00ff */
.L_x_4:
[----:B------:R-:W-:-:S05]  /*0180*/  SHF.L.U32 R5, R0, 0x1, RZ ;  /* 0x0000000100057819 */ /* 0x000fca00000006ff */
[----:B------:R-:W-:-:S05]  /*0190*/  VIADD R2, R5, 0xffffffff ;  /* 0xffffffff05027836 */ /* 0x000fca0000000000 */
[----:B------:R-:W-:-:S13]  /*01a0*/  LOP3.LUT P1, RZ, R2, R9, RZ, 0xc0, !PT ;  /* 0x0000000902ff7212 */ /* 0x000fda000782c0ff */
[----:B------:R-:W-:Y:S01]  /*01b0*/  @!P1 LEA R2, R0, R7, 0x2 ;  /* 0x0000000700029211 */ /* 0x000fe200078e10ff */
[----:B------:R-:W-:Y:S01]  /*01c0*/  @!P1 LDS R3, [R7] ;  /* 0x0000000007039984 */ /* 0x000fe20000000800 */
[----:B------:R-:W-:-:S04]  /*01d0*/  MOV R0, R5 ;  /* 0x0000000500007202 */ /* 0x000fc80000000f00 */
[----:B------:R-:W0:Y:S02]  /*01e0*/  @!P1 LDS R2, [R2] ;  /* 0x0000000002029984 */ /* 0x000e240000000800 */
[----:B0-----:R-:W-:-:S05]  /*01f0*/  @!P1 FADD R4, R2, R3 ;  /* 0x0000000302049221 */ /* 0x001fca0000000000 */
[----:B------:R1:W-:Y:S01]  /*0200*/  @!P1 STS [R7], R4 ;  /* 0x0000000407009388 */ /* 0x0003e20000000800 */
[----:B------:R-:W-:Y:S01]  /*0210*/  BAR.SYNC.DEFER_BLOCKING 0x0 ;  /* 0x0000000000007b1d */ /* 0x000fe20000010000 */
[----:B------:R-:W-:-:S13]  /*0220*/  ISETP.GE.U32.AND P1, PT, R5, UR8, PT ;  /* 0x0000000805007c0c */ /* 0x000fda000bf26070 */
[----:B-1----:R-:W-:Y:S05]  /*0230*/  @!P1 BRA `(.L_x_4) ;  /* 0xfffffffc00d09947 */ /* 0x002fea000383ffff */
.L_x_3:
        /* <DEDUP_REMOVED lines=9> */
.L_x_5:
        /* <DEDUP_REMOVED lines=11> */
.L_x_10:


//--------------------- .text._Z9reduce_v0PfS_    --------------------------
	.section	.text._Z9reduce_v0PfS_,"ax",@progbits
	.align	128
        .global         _Z9reduce_v0PfS_
        .type           _Z9reduce_v0PfS_,@function
        .size           _Z9reduce_v0PfS_,(.L_x_11 - _Z9reduce_v0PfS_)
        .other          _Z9reduce_v0PfS_,@"STO_CUDA_ENTRY STV_DEFAULT"
_Z9reduce_v0PfS_:
.text._Z9reduce_v0PfS_:
[----:B------:R-:W-:Y:S01]  /*0000*/  LDC R1, c[0x0][0x37c] ;  /* 0x0000df00ff017b82 */ /* 0x000fe20000000800 */
[----:B------:R-:W0:Y:S01]  /*0010*/  S2R R7, SR_TID.X ;  /* 0x0000000000077919 */ /* 0x000e220000002100 */
[----:B------:R-:W0:Y:S01]  /*0020*/  LDCU UR8, c[0x0][0x360] ;  /* 0x00006c00ff0877ac */ /* 0x000e220008000800 */
[----:B------:R-:W0:Y:S01]  /*0030*/  S2R R4, SR_CTAID.X ;  /* 0x0000000000047919 */ /* 0x000e220000002500 */
[----:B------:R-:W1:Y:S01]  /*0040*/  LDCU.64 UR6, c[0x0][0x358] ;  /* 0x00006b00ff0677ac */ /* 0x000e620008000a00 */
[----:B0-----:R-:W-:-:S05]  /*0050*/  IMAD R5, R4, UR8, R7 ;  /* 0x0000000804057c24 */ /* 0x001fca000f8e0207 */
[----:B------:R-:W-:-:S13]  /*0060*/  ISETP.GT.U32.AND P1, PT, R5, 0xfffff, PT ;  /* 0x000fffff0500780c */ /* 0x000fda0003f24070 */
[----:B------:R-:W0:Y:S02]  /*0070*/  @!P1 LDC.64 R2, c[0x0][0x380] ;  /* 0x0000e000ff029b82 */ /* 0x000e240000000a00 */
[----:B0-----:R-:W-:-:S06]  /*0080*/  @!P1 IMAD.WIDE.U32 R2, R5, 0x4, R2 ;  /* 0x0000000405029825 */ /* 0x001fcc00078e0002 */
[----:B-1----:R-:W2:Y:S01]  /*0090*/  @!P1 LDG.E R3, desc[UR6][R2.64] ;  /* 0x0000000602039981 */ /* 0x002ea2000c1e1900 */
[----:B------:R-:W0:Y:S01]  /*00a0*/  S2UR UR5, SR_CgaCtaId ;  /* 0x00000000000579c3 */ /* 0x000e220000008800 */
[----:B------:R-:W-:Y:S01]  /*00b0*/  UMOV UR4, 0x400 ;  /* 0x0000040000047882 */ /* 0x000fe20000000000 */
[----:B------:R-:W-:Y:S01]  /*00c0*/  UISETP.GE.U32.AND UP0, UPT, UR8, 0x2, UPT ;  /* 0x000000020800788c */ /* 0x000fe2000bf06070 */
[----:B------:R-:W-:Y:S01]  /*00d0*/  ISETP.NE.AND P0, PT, R7, RZ, PT ;  /* 0x000000ff0700720c */ /* 0x000fe20003f05270 */
[----:B0-----:R-:W-:-:S06]  /*00e0*/  ULEA UR4, UR5, UR4, 0x18 ;  /* 0x0000000405047291 */ /* 0x001fcc000f8ec0ff */
[----:B------:R-:W-:-:S05]  /*00f0*/  LEA R0, R7, UR4, 0x2 ;  /* 0x0000000407007c11 */ /* 0x000fca000f8e10ff */
[----:B--2---:R0:W-:Y:S04]  /*0100*/  @!P1 STS [R0], R3 ;  /* 0x0000000300009388 */ /* 0x0041e80000000800 */
[----:B------:R0:W-:Y:S01]  /*0110*/  @P1 STS [R0], RZ ;  /* 0x000000ff00001388 */ /* 0x0001e20000000800 */
[----:B------:R-:W-:Y:S06]  /*0120*/  BAR.SYNC.DEFER_BLOCKING 0x0 ;  /* 0x0000000000007b1d */ /* 0x000fec0000010000 */
[----:B------:R-:W-:Y:S05]  /*0130*/  BRA.U !UP0, `(.L_x_6) ;  /* 0x0000000108347547 */ /* 0x000fea000b800000 */
[----:B0-----:R-:W-:-:S07]  /*0140*/  IMAD.MOV.U32 R3, RZ, RZ, 0x1 ;  /* 0x00000001ff037424 */ /* 0x001fce00078e00ff */
.L_x_7:
[----:B------:R-:W-:-:S05]  /*0150*/  SHF.L.U32 R6, R3, 0x1, RZ ;  /* 0x0000000103067819 */ /* 0x000fca00000006ff */
[----:B------:R-:W-:-:S05]  /*0160*/  VIADD R2, R6, 0xffffffff ;  /* 0xffffffff06027836 */ /* 0x000fca0000000000 */
[----:B------:R-:W-:-:S13]  /*0170*/  LOP3.LUT P1, RZ, R2, R7, RZ, 0xc0, !PT ;  /* 0x0000000702ff7212 */ /* 0x000fda000782c0ff */
[----:B------:R-:W-:Y:S02]  /*0180*/  @!P1 LEA R2, R3, R0, 0x2 ;  /* 0x0000000003029211 */ /* 0x000fe400078e10ff */
[----:B------:R-:W-:Y:S04]  /*0190*/  @!P1 LDS R3, [R0] ;  /* 0x0000000000039984 */ /* 0x000fe80000000800 */
[----:B------:R-:W0:Y:S02]  /*01a0*/  @!P1 LDS R2, [R2] ;  /* 0x0000000002029984 */ /* 0x000e240000000800 */
[----:B0-----:R-:W-:Y:S01]  /*01b0*/  @!P1 FADD R5, R2, R3 ;  /* 0x0000000302059221 */ /* 0x001fe20000000000 */
[----:B------:R-:W-:-:S04]  /*01c0*/  IMAD.MOV.U32 R3, RZ, RZ, R6 ;  /* 0x000000ffff037224 */ /* 0x000fc800078e0006 */
[----:B------:R1:W-:Y:S01]  /*01d0*/  @!P1 STS [R0], R5 ;  /* 0x0000000500009388 */ /* 0x0003e20000000800 */
[----:B------:R-:W-:Y:S01]  /*01e0*/  BAR.SYNC.DEFER_BLOCKING 0x0 ;  /* 0x0000000000007b1d */ /* 0x000fe20000010000 */
[----:B------:R-:W-:-:S13]  /*01f0*/  ISETP.GE.U32.AND P1, PT, R6, UR8, PT ;  /* 0x0000000806007c0c */ /* 0x000fda000bf26070 */
[----:B-1----:R-:W-:Y:S05]  /*0200*/  @!P1 BRA `(.L_x_7) ;  /* 0xfffffffc00d09947 */ /* 0x002fea000383ffff */
.L_x_6:
[----:B------:R-:W-:Y:S05]  /*0210*/  @P0 EXIT ;  /* 0x000000000000094d */ /* 0x000fea0003800000 */
[----:B------:R-:W1:Y:S01]  /*0220*/  S2UR UR5, SR_CgaCtaId ;  /* 0x00000000000579c3 */ /* 0x000e620000008800 */
[----:B------:R-:W-:-:S07]  /*0230*/  UMOV UR4, 0x400 ;  /* 0x0000040000047882 */ /* 0x000fce0000000000 */
[----:B0-----:R-:W0:Y:S01]  /*0240*/  LDC.64 R2, c[0x0][0x388] ;  /* 0x0000e200ff027b82 */ /* 0x001e220000000a00 */
[----:B-1----:R-:W-:Y:S01]  /*0250*/  ULEA UR4, UR5, UR4, 0x18 ;  /* 0x0000000405047291 */ /* 0x002fe2000f8ec0ff */
[----:B0-----:R-:W-:-:S08]  /*0260*/  IMAD.WIDE.U32 R2, R4, 0x4, R2 ;  /* 0x0000000404027825 */ /* 0x001fd000078e0002 */
[----:B------:R-:W0:Y:S04]  /*0270*/  LDS R5, [UR4] ;  /* 0x00000004ff057984 */ /* 0x000e280008000800 */
[----:B0-----:R-:W-:Y:S01]  /*0280*/  STG.E desc[UR6][R2.64], R5 ;  /* 0x0000000502007986 */ /* 0x001fe2000c101906 */
[----:B------:R-:W-:Y:S05]  /*0290*/  EXIT ;  /* 0x000000000000794d */ /* 0x000fea0003800000 */
.L_x_8:
        /* <DEDUP_REMOVED lines=14> */
.L_x_11:


//--------------------- .nv.shared._Z9reduce_v2PfS_ --------------------------
	.section	.nv.shared._Z9reduce_v2PfS_,"aw",@nobits
	.sectionflags	@""
	.align	4
.nv.shared._Z9reduce_v2PfS_:
	.zero		5120


//--------------------- .nv.shared.reserved.0     --------------------------
	.section	.nv.shared.reserved.0,"aw",@nobits
	.weak		__nv_reservedSMEM_offset_0_alias
	.size		__nv_reservedSMEM_offset_0_alias, 0, 64
	.other		__nv_reservedSMEM_offset_0_alias,@"STO_CUDA_RESERVED_SHARED STV_DEFAULT"
__nv_reservedSMEM_offset_0_alias:
	.zero		0
	.zero		64


//--------------------- .nv.shared._Z9reduce_v1PfS_ --------------------------
	.section	.nv.shared._Z9reduce_v1PfS_,"aw",@nobits
	.sectionflags	@""
	.align	4
.nv.shared._Z9reduce_v1PfS_:
	.zero		5120


//--------------------- .nv.shared._Z9reduce_v0PfS_ --------------------------
	.section	.nv.shared._Z9reduce_v0PfS_,"aw",@nobits
	.sectionflags	@""
	.align	4
.nv.shared._Z9reduce_v0PfS_:
	.zero		5120


//--------------------- .nv.constant0._Z9reduce_v2PfS_ --------------------------
	.section	.nv.constant0._Z9reduce_v2PfS_,"a",@progbits
	.sectionflags	@""
	.align	4
.nv.constant0._Z9reduce_v2PfS_:
	.zero		912


//--------------------- .nv.constant0._Z9reduce_v1PfS_ --------------------------
	.section	.nv.constant0._Z9reduce_v1PfS_,"a",@progbits
	.sectionflags	@""
	.align	4
.nv.constant0._Z9reduce_v1PfS_:
	.zero		912


//--------------------- .nv.constant0._Z9reduce_v0PfS_ --------------------------
	.section	.nv.constant0._Z9reduce_v0PfS_,"a",@progbits
	.sectionflags	@""
	.align	4
.nv.constant0._Z9reduce_v0PfS_:
	.zero		912


//--------------------- SYMBOLS --------------------------

	.type		.nv.reservedSmem.offset0,@object
	.size		.nv.reservedSmem.offset0,0x4
	.type		.nv.reservedSmem.cap,@object
	.size		.nv.reservedSmem.cap,0x4
